//
// Generated by NVIDIA NVVM Compiler
//
// Compiler Build ID: CL-36424714
// Cuda compilation tools, release 13.0, V13.0.88
// Based on NVVM 20.0.0
//

.version 9.0
.target sm_100
.address_size 64

	// .globl	_Z7kernel1P7ComplexS0_

.visible .entry _Z7kernel1P7ComplexS0_(
	.param .u64 .ptr .align 1 _Z7kernel1P7ComplexS0__param_0,
	.param .u64 .ptr .align 1 _Z7kernel1P7ComplexS0__param_1
)
{
	.reg .pred 	%p<4>;
	.reg .b32 	%r<58>;
	.reg .b32 	%f<27>;
	.reg .b64 	%rd<20>;

	ld.param.u64 	%rd1, [_Z7kernel1P7ComplexS0__param_0];
	ld.param.u64 	%rd2, [_Z7kernel1P7ComplexS0__param_1];
	mov.u32 	%r4, %tid.x;
	mov.u32 	%r5, %ctaid.x;
	mov.u32 	%r6, %ntid.x;
	mad.lo.s32 	%r1, %r5, %r6, %r4;
	mov.u32 	%r7, %tid.y;
	mov.u32 	%r8, %ctaid.y;
	mov.u32 	%r9, %ntid.y;
	mad.lo.s32 	%r10, %r8, %r9, %r7;
	mov.u32 	%r11, %tid.z;
	mov.u32 	%r12, %ctaid.z;
	mov.u32 	%r13, %ntid.z;
	mad.lo.s32 	%r14, %r12, %r13, %r11;
	setp.gt.s32 	%p1, %r1, 31;
	max.u32 	%r15, %r10, %r14;
	setp.gt.u32 	%p2, %r15, 31;
	or.pred  	%p3, %p2, %p1;
	@%p3 bra 	$L__BB0_2;
	cvta.to.global.u64 	%rd3, %rd1;
	cvta.to.global.u64 	%rd4, %rd2;
	add.s32 	%r16, %r1, 32;
	shr.s32 	%r17, %r16, 31;
	shr.u32 	%r18, %r17, 27;
	add.s32 	%r19, %r16, %r18;
	and.b32  	%r20, %r19, -32;
	sub.s32 	%r21, %r16, %r20;
	shl.b32 	%r22, %r10, 5;
	shl.b32 	%r23, %r14, 10;
	add.s32 	%r24, %r23, %r22;
	add.s32 	%r25, %r24, %r21;
	mul.wide.s32 	%rd5, %r25, 8;
	add.s64 	%rd6, %rd3, %rd5;
	ld.global.f32 	%f1, [%rd6];
	ld.global.f32 	%f2, [%rd6+4];
	add.s32 	%r26, %r1, 33;
	shr.s32 	%r27, %r26, 31;
	shr.u32 	%r28, %r27, 27;
	add.s32 	%r29, %r26, %r28;
	and.b32  	%r30, %r29, -32;
	sub.s32 	%r31, %r26, %r30;
	add.s32 	%r32, %r24, %r31;
	mul.wide.s32 	%rd7, %r32, 8;
	add.s64 	%rd8, %rd3, %rd7;
	ld.global.f32 	%f3, [%rd8];
	ld.global.f32 	%f4, [%rd8+4];
	add.s32 	%r33, %r1, 31;
	shr.s32 	%r34, %r33, 31;
	shr.u32 	%r35, %r34, 27;
	add.s32 	%r36, %r33, %r35;
	and.b32  	%r37, %r36, -32;
	sub.s32 	%r38, %r33, %r37;
	add.s32 	%r39, %r24, %r38;
	mul.wide.s32 	%rd9, %r39, 8;
	add.s64 	%rd10, %rd3, %rd9;
	ld.global.f32 	%f5, [%rd10];
	ld.global.f32 	%f6, [%rd10+4];
	add.s32 	%r40, %r22, 32;
	and.b32  	%r41, %r40, 992;
	add.s32 	%r42, %r21, %r23;
	add.s32 	%r43, %r42, %r41;
	mul.wide.s32 	%rd11, %r43, 8;
	add.s64 	%rd12, %rd3, %rd11;
	ld.global.f32 	%f7, [%rd12];
	ld.global.f32 	%f8, [%rd12+4];
	add.s32 	%r44, %r22, -32;
	and.b32  	%r45, %r44, 992;
	add.s32 	%r46, %r42, %r45;
	mul.wide.s32 	%rd13, %r46, 8;
	add.s64 	%rd14, %rd3, %rd13;
	ld.global.f32 	%f9, [%rd14];
	ld.global.f32 	%f10, [%rd14+4];
	shl.b32 	%r47, %r14, 5;
	add.s32 	%r48, %r47, 32;
	and.b32  	%r49, %r48, 992;
	add.s32 	%r50, %r49, %r10;
	shl.b32 	%r51, %r50, 5;
	add.s32 	%r52, %r51, %r21;
	mul.wide.s32 	%rd15, %r52, 8;
	add.s64 	%rd16, %rd3, %rd15;
	ld.global.f32 	%f11, [%rd16];
	ld.global.f32 	%f12, [%rd16+4];
	add.s32 	%r53, %r47, 992;
	and.b32  	%r54, %r53, 992;
	add.s32 	%r55, %r54, %r10;
	shl.b32 	%r56, %r55, 5;
	add.s32 	%r57, %r56, %r21;
	mul.wide.s32 	%rd17, %r57, 8;
	add.s64 	%rd18, %rd3, %rd17;
	ld.global.f32 	%f13, [%rd18];
	ld.global.f32 	%f14, [%rd18+4];
	add.f32 	%f15, %f1, %f3;
	add.f32 	%f16, %f15, %f5;
	add.f32 	%f17, %f16, %f7;
	add.f32 	%f18, %f17, %f9;
	add.f32 	%f19, %f18, %f11;
	add.f32 	%f20, %f19, %f13;
	add.f32 	%f21, %f2, %f4;
	add.f32 	%f22, %f21, %f6;
	add.f32 	%f23, %f22, %f8;
	add.f32 	%f24, %f23, %f10;
	add.f32 	%f25, %f24, %f12;
	add.f32 	%f26, %f25, %f14;
	add.s64 	%rd19, %rd4, %rd5;
	st.global.f32 	[%rd19], %f20;
	st.global.f32 	[%rd19+4], %f26;
$L__BB0_2:
	ret;

}


// ===== COMPILED SASS (sm_100) =====

	.target	sm_100

	.elftype	@"ET_EXEC"


//--------------------- .note.nv.tkinfo           --------------------------
	.section	.note.nv.tkinfo,"",@"SHT_NOTE"
	.sectionflags	@"SHF_NOTE_NV_TKINFO"
	.tkinfo
        /*0018*/ 	.word	0x00000002
        /*0030*/ 	.string	""
        /*0030*/ 	.string	"ptxas"
        /*0030*/ 	.string	"Cuda compilation tools, release 13.0, V13.0.88"
        /*0030*/ 	.string	"Build cuda_13.0.r13.0/compiler.36424714_0"
        /*0030*/ 	.string	"-arch sm_100 -m 64 "



//--------------------- .note.nv.cuinfo           --------------------------
	.section	.note.nv.cuinfo,"",@"SHT_NOTE"
	.sectionflags	@"SHF_NOTE_NV_CUINFO"
        /*0018*/ 	.short	0x0002
        /*001a*/ 	.short	0x0064
        /*001c*/ 	.short	0x0082
	.zero		2


//--------------------- .nv.info                  --------------------------
	.section	.nv.info,"",@"SHT_CUDA_INFO"
	.align	4


	//----- nvinfo : EIATTR_REGCOUNT
	.align		4
        /*0000*/ 	.byte	0x04, 0x2f
        /*0002*/ 	.short	(.L_1 - .L_0)
	.align		4
.L_0:
        /*0004*/ 	.word	index@(_Z7kernel1P7ComplexS0_)
        /*0008*/ 	.word	0x0000001e


	//----- nvinfo : EIATTR_FRAME_SIZE
	.align		4
.L_1:
        /*000c*/ 	.byte	0x04, 0x11
        /*000e*/ 	.short	(.L_3 - .L_2)
	.align		4
.L_2:
        /*0010*/ 	.word	index@(_Z7kernel1P7ComplexS0_)
        /*0014*/ 	.word	0x00000000


	//----- nvinfo : EIATTR_MIN_STACK_SIZE
	.align		4
.L_3:
        /*0018*/ 	.byte	0x04, 0x12
        /*001a*/ 	.short	(.L_5 - .L_4)
	.align		4
.L_4:
        /*001c*/ 	.word	index@(_Z7kernel1P7ComplexS0_)
        /*0020*/ 	.word	0x00000000
.L_5:


//--------------------- .nv.compat                --------------------------
	.section	.nv.compat,"",@"SHT_CUDA_COMPAT_INFO"
	.align	4
        /*0000*/ 	.byte	0x02, 0x09, 0x00, 0x00, 0x02, 0x02, 0x01, 0x00, 0x02, 0x05, 0x05, 0x00, 0x03, 0x07, 0x01, 0x01
        /*0010*/ 	.byte	0x02, 0x03, 0x00, 0x00, 0x02, 0x06, 0x01, 0x00, 0x04, 0x0b, 0x08, 0x00, 0x09, 0x00, 0x00, 0x00
        /*0020*/ 	.byte	0x00, 0x00, 0x00, 0x00


//--------------------- .nv.info._Z7kernel1P7ComplexS0_ --------------------------
	.section	.nv.info._Z7kernel1P7ComplexS0_,"",@"SHT_CUDA_INFO"
	.sectionflags	@""
	.align	4


	//----- nvinfo : EIATTR_CUDA_API_VERSION
	.align		4
        /*0000*/ 	.byte	0x04, 0x37
        /*0002*/ 	.short	(.L_7 - .L_6)
.L_6:
        /*0004*/ 	.word	0x00000082


	//----- nvinfo : EIATTR_KPARAM_INFO
	.align		4
.L_7:
        /*0008*/ 	.byte	0x04, 0x17
        /*000a*/ 	.short	(.L_9 - .L_8)
.L_8:
        /*000c*/ 	.word	0x00000000
        /*0010*/ 	.short	0x0001
        /*0012*/ 	.short	0x0008
        /*0014*/ 	.byte	0x00, 0xf5, 0x21, 0x00


	//----- nvinfo : EIATTR_KPARAM_INFO
	.align		4
.L_9:
        /*0018*/ 	.byte	0x04, 0x17
        /*001a*/ 	.short	(.L_11 - .L_10)
.L_10:
        /*001c*/ 	.word	0x00000000
        /*0020*/ 	.short	0x0000
        /*0022*/ 	.short	0x0000
        /*0024*/ 	.byte	0x00, 0xf5, 0x21, 0x00


	//----- nvinfo : EIATTR_SPARSE_MMA_MASK
	.align		4
.L_11:
        /*0028*/ 	.byte	0x03, 0x50
        /*002a*/ 	.short	0x0000


	//----- nvinfo : EIATTR_MAXREG_COUNT
	.align		4
        /*002c*/ 	.byte	0x03, 0x1b
        /*002e*/ 	.short	0x00ff


	//----- nvinfo : EIATTR_MERCURY_ISA_VERSION
	.align		4
        /*0030*/ 	.byte	0x03, 0x5f
        /*0032*/ 	.short	0x0101


	//----- nvinfo : EIATTR_VRC_CTA_INIT_COUNT
	.align		4
        /*0034*/ 	.byte	0x02, 0x4a
	.zero		1
	.zero		1


	//----- nvinfo : EIATTR_EXIT_INSTR_OFFSETS
	.align		4
        /*0038*/ 	.byte	0x04, 0x1c
        /*003a*/ 	.short	(.L_13 - .L_12)


	//   ....[0]....
.L_12:
        /*003c*/ 	.word	0x00000100


	//   ....[1]....
        /*0040*/ 	.word	0x000005a0


	//----- nvinfo : EIATTR_CBANK_PARAM_SIZE
	.align		4
.L_13:
        /*0044*/ 	.byte	0x03, 0x19
        /*0046*/ 	.short	0x0010


	//----- nvinfo : EIATTR_PARAM_CBANK
	.align		4
        /*0048*/ 	.byte	0x04, 0x0a
        /*004a*/ 	.short	(.L_15 - .L_14)
	.align		4
.L_14:
        /*004c*/ 	.word	index@(.nv.constant0._Z7kernel1P7ComplexS0_)
        /*0050*/ 	.short	0x0380
        /*0052*/ 	.short	0x0010


	//----- nvinfo : EIATTR_SW_WAR
	.align		4
.L_15:
        /*0054*/ 	.byte	0x04, 0x36
        /*0056*/ 	.short	(.L_17 - .L_16)
.L_16:
        /*0058*/ 	.word	0x00000008
.L_17:


//--------------------- .nv.callgraph             --------------------------
	.section	.nv.callgraph,"",@"SHT_CUDA_CALLGRAPH"
	.align	4
	.sectionentsize	8
	.align		4
        /*0000*/ 	.word	0x00000000
	.align		4
        /*0004*/ 	.word	0xffffffff
	.align		4
        /*0008*/ 	.word	0x00000000
	.align		4
        /*000c*/ 	.word	0xfffffffe
	.align		4
        /*0010*/ 	.word	0x00000000
	.align		4
        /*0014*/ 	.word	0xfffffffd
	.align		4
        /*0018*/ 	.word	0x00000000
	.align		4
        /*001c*/ 	.word	0xfffffffc


//--------------------- .text._Z7kernel1P7ComplexS0_ --------------------------
	.section	.text._Z7kernel1P7ComplexS0_,"ax",@progbits
	.align	128
        .global         _Z7kernel1P7ComplexS0_
        .type           _Z7kernel1P7ComplexS0_,@function
        .size           _Z7kernel1P7ComplexS0_,(.L_x_1 - _Z7kernel1P7ComplexS0_)
        .other          _Z7kernel1P7ComplexS0_,@"STO_CUDA_ENTRY STV_DEFAULT"
_Z7kernel1P7ComplexS0_:
.text._Z7kernel1P7ComplexS0_:
[----:B------:R-:W-:Y:S01]  /*0000*/  LDC R1, c[0x0][0x37c] ;  /* 0x0000df00ff017b82 */ /* 0x000fe20000000800 */
[----:B------:R-:W0:Y:S07]  /*0010*/  S2R R5, SR_TID.Y ;  /* 0x0000000000057919 */ /* 0x000e2e0000002200 */
[----:B------:R-:W1:Y:S01]  /*0020*/  LDC R3, c[0x0][0x360] ;  /* 0x0000d800ff037b82 */ /* 0x000e620000000800 */
[----:B------:R-:W1:Y:S01]  /*0030*/  S2R R2, SR_TID.X ;  /* 0x0000000000027919 */ /* 0x000e620000002100 */
[----:B------:R-:W2:Y:S06]  /*0040*/  S2R R4, SR_TID.Z ;  /* 0x0000000000047919 */ /* 0x000eac0000002300 */
[----:B------:R-:W0:Y:S08]  /*0050*/  S2UR UR5, SR_CTAID.Y ;  /* 0x00000000000579c3 */ /* 0x000e300000002600 */
[----:B------:R-:W0:Y:S08]  /*0060*/  LDC R0, c[0x0][0x364] ;  /* 0x0000d900ff007b82 */ /* 0x000e300000000800 */
[----:B------:R-:W1:Y:S08]  /*0070*/  S2UR UR4, SR_CTAID.X ;  /* 0x00000000000479c3 */ /* 0x000e700000002500 */
[----:B------:R-:W2:Y:S08]  /*0080*/  S2UR UR6, SR_CTAID.Z ;  /* 0x00000000000679c3 */ /* 0x000eb00000002700 */
[----:B------:R-:W2:Y:S01]  /*0090*/  LDC R7, c[0x0][0x368] ;  /* 0x0000da00ff077b82 */ /* 0x000ea20000000800 */
[----:B0-----:R-:W-:-:S02]  /*00a0*/  IMAD R5, R0, UR5, R5 ;  /* 0x0000000500057c24 */ /* 0x001fc4000f8e0205 */
[----:B-1----:R-:W-:-:S05]  /*00b0*/  IMAD R2, R3, UR4, R2 ;  /* 0x0000000403027c24 */ /* 0x002fca000f8e0202 */
[----:B------:R-:W-:Y:S01]  /*00c0*/  ISETP.GT.AND P0, PT, R2, 0x1f, PT ;  /* 0x0000001f0200780c */ /* 0x000fe20003f04270 */
[----:B--2---:R-:W-:-:S05]  /*00d0*/  IMAD R0, R7, UR6, R4 ;  /* 0x0000000607007c24 */ /* 0x004fca000f8e0204 */
[----:B------:R-:W-:-:S04]  /*00e0*/  VIMNMX.U32 R3, PT, PT, R5, R0, !PT ;  /* 0x0000000005037248 */ /* 0x000fc80007fe0000 */
[----:B------:R-:W-:-:S13]  /*00f0*/  ISETP.GT.U32.OR P0, PT, R3, 0x1f, P0 ;  /* 0x0000001f0300780c */ /* 0x000fda0000704470 */
[----:B------:R-:W-:Y:S05]  /*0100*/  @P0 EXIT ;  /* 0x000000000000094d */ /* 0x000fea0003800000 */
[----:B------:R-:W-:Y:S01]  /*0110*/  SHF.L.U32 R4, R0, 0x5, RZ ;  /* 0x0000000500047819 */ /* 0x000fe200000006ff */
[C---:B------:R-:W-:Y:S01]  /*0120*/  VIADD R9, R2.reuse, 0x21 ;  /* 0x0000002102097836 */ /* 0x040fe20000000000 */
[C---:B------:R-:W-:Y:S01]  /*0130*/  IADD3 R13, PT, PT, R2.reuse, 0x20, RZ ;  /* 0x00000020020d7810 */ /* 0x040fe20007ffe0ff */
[----:B------:R-:W-:Y:S01]  /*0140*/  VIADD R15, R2, 0x1f ;  /* 0x0000001f020f7836 */ /* 0x000fe20000000000 */
[C---:B------:R-:W-:Y:S01]  /*0150*/  IADD3 R14, PT, PT, R4.reuse, 0x3e0, RZ ;  /* 0x000003e0040e7810 */ /* 0x040fe20007ffe0ff */
[----:B------:R-:W0:Y:S01]  /*0160*/  LDC.64 R2, c[0x0][0x380] ;  /* 0x0000e000ff027b82 */ /* 0x000e220000000a00 */
[----:B------:R-:W-:Y:S01]  /*0170*/  VIADD R11, R4, 0x20 ;  /* 0x00000020040b7836 */ /* 0x000fe20000000000 */
[----:B------:R-:W-:Y:S01]  /*0180*/  SHF.R.S32.HI R4, RZ, 0x1f, R13 ;  /* 0x0000001fff047819 */ /* 0x000fe2000001140d */
[----:B------:R-:W1:Y:S01]  /*0190*/  LDCU.64 UR4, c[0x0][0x358] ;  /* 0x00006b00ff0477ac */ /* 0x000e620008000a00 */
[----:B------:R-:W-:Y:S02]  /*01a0*/  SHF.R.S32.HI R8, RZ, 0x1f, R9 ;  /* 0x0000001fff087819 */ /* 0x000fe40000011409 */
[----:B------:R-:W-:-:S02]  /*01b0*/  LEA.HI R4, R4, R13, RZ, 0x5 ;  /* 0x0000000d04047211 */ /* 0x000fc400078f28ff */
[----:B------:R-:W-:Y:S02]  /*01c0*/  SHF.L.U32 R7, R5, 0x5, RZ ;  /* 0x0000000505077819 */ /* 0x000fe400000006ff */
[----:B------:R-:W-:Y:S02]  /*01d0*/  SHF.R.S32.HI R10, RZ, 0x1f, R15 ;  /* 0x0000001fff0a7819 */ /* 0x000fe4000001140f */
[----:B------:R-:W-:Y:S01]  /*01e0*/  LEA.HI R8, R8, R9, RZ, 0x5 ;  /* 0x0000000908087211 */ /* 0x000fe200078f28ff */
[----:B------:R-:W-:Y:S01]  /*01f0*/  IMAD R6, R0, 0x400, R7 ;  /* 0x0000040000067824 */ /* 0x000fe200078e0207 */
[----:B------:R-:W-:Y:S02]  /*0200*/  LOP3.LUT R4, R4, 0xffffffe0, RZ, 0xc0, !PT ;  /* 0xffffffe004047812 */ /* 0x000fe400078ec0ff */
[----:B------:R-:W-:Y:S02]  /*0210*/  LEA.HI R12, R10, R15, RZ, 0x5 ;  /* 0x0000000f0a0c7211 */ /* 0x000fe400078f28ff */
[----:B------:R-:W-:Y:S01]  /*0220*/  LOP3.LUT R10, R11, 0x3e0, RZ, 0xc0, !PT ;  /* 0x000003e00b0a7812 */ /* 0x000fe200078ec0ff */
[----:B------:R-:W-:Y:S01]  /*0230*/  IMAD.IADD R13, R13, 0x1, -R4 ;  /* 0x000000010d0d7824 */ /* 0x000fe200078e0a04 */
[----:B------:R-:W-:-:S02]  /*0240*/  LOP3.LUT R11, R8, 0xffffffe0, RZ, 0xc0, !PT ;  /* 0xffffffe0080b7812 */ /* 0x000fc400078ec0ff */
[----:B------:R-:W-:Y:S02]  /*0250*/  LOP3.LUT R14, R14, 0x3e0, RZ, 0xc0, !PT ;  /* 0x000003e00e0e7812 */ /* 0x000fe400078ec0ff */
[----:B------:R-:W-:Y:S02]  /*0260*/  IADD3 R11, PT, PT, R6, R9, -R11 ;  /* 0x00000009060b7210 */ /* 0x000fe40007ffe80b */
[C---:B------:R-:W-:Y:S02]  /*0270*/  IADD3 R10, PT, PT, R5.reuse, R10, RZ ;  /* 0x0000000a050a7210 */ /* 0x040fe40007ffe0ff */
[----:B------:R-:W-:Y:S01]  /*0280*/  IADD3 R8, PT, PT, R5, R14, RZ ;  /* 0x0000000e05087210 */ /* 0x000fe20007ffe0ff */
[----:B------:R-:W-:Y:S01]  /*0290*/  IMAD.IADD R5, R13, 0x1, R6 ;  /* 0x000000010d057824 */ /* 0x000fe200078e0206 */
[----:B------:R-:W-:Y:S01]  /*02a0*/  LOP3.LUT R12, R12, 0xffffffe0, RZ, 0xc0, !PT ;  /* 0xffffffe00c0c7812 */ /* 0x000fe200078ec0ff */
[----:B0-----:R-:W-:Y:S01]  /*02b0*/  IMAD.WIDE R20, R11, 0x8, R2 ;  /* 0x000000080b147825 */ /* 0x001fe200078e0202 */
[----:B------:R-:W-:-:S02]  /*02c0*/  IADD3 R4, PT, PT, R7, 0x20, RZ ;  /* 0x0000002007047810 */ /* 0x000fc40007ffe0ff */
[----:B------:R-:W-:Y:S02]  /*02d0*/  IADD3 R9, PT, PT, R7, -0x20, RZ ;  /* 0xffffffe007097810 */ /* 0x000fe40007ffe0ff */
[----:B------:R-:W-:Y:S02]  /*02e0*/  LEA R7, R0, R13, 0xa ;  /* 0x0000000d00077211 */ /* 0x000fe400078e50ff */
[----:B------:R-:W-:Y:S01]  /*02f0*/  IADD3 R17, PT, PT, R6, R15, -R12 ;  /* 0x0000000f06117210 */ /* 0x000fe20007ffe80c */
[--C-:B------:R-:W-:Y:S01]  /*0300*/  IMAD.WIDE R14, R5, 0x8, R2.reuse ;  /* 0x00000008050e7825 */ /* 0x100fe200078e0202 */
[----:B------:R-:W-:Y:S02]  /*0310*/  LOP3.LUT R4, R4, 0x3e0, RZ, 0xc0, !PT ;  /* 0x000003e004047812 */ /* 0x000fe400078ec0ff */
[----:B------:R-:W-:Y:S01]  /*0320*/  LOP3.LUT R0, R9, 0x3e0, RZ, 0xc0, !PT ;  /* 0x000003e009007812 */ /* 0x000fe200078ec0ff */
[----:B------:R-:W-:Y:S01]  /*0330*/  IMAD.WIDE R16, R17, 0x8, R2 ;  /* 0x0000000811107825 */ /* 0x000fe200078e0202 */
[----:B------:R-:W-:Y:S01]  /*0340*/  IADD3 R11, PT, PT, R4, R7, RZ ;  /* 0x00000007040b7210 */ /* 0x000fe20007ffe0ff */
[----:B-1----:R-:W2:Y:S02]  /*0350*/  LDG.E R9, desc[UR4][R14.64] ;  /* 0x000000040e097981 */ /* 0x002ea4000c1e1900 */
[----:B------:R-:W-:-:S02]  /*0360*/  IMAD.IADD R23, R7, 0x1, R0 ;  /* 0x0000000107177824 */ /* 0x000fc400078e0200 */
[----:B------:R-:W2:Y:S01]  /*0370*/  LDG.E R0, desc[UR4][R20.64] ;  /* 0x0000000414007981 */ /* 0x000ea2000c1e1900 */
[----:B------:R-:W-:-:S03]  /*0380*/  IMAD.WIDE R6, R11, 0x8, R2 ;  /* 0x000000080b067825 */ /* 0x000fc600078e0202 */
[----:B------:R-:W3:Y:S04]  /*0390*/  LDG.E R4, desc[UR4][R20.64+0x4] ;  /* 0x0000040414047981 */ /* 0x000ee8000c1e1900 */
[----:B------:R0:W3:Y:S01]  /*03a0*/  LDG.E R19, desc[UR4][R14.64+0x4] ;  /* 0x000004040e137981 */ /* 0x0000e2000c1e1900 */
[----:B------:R-:W-:-:S03]  /*03b0*/  LEA R25, R10, R13, 0x5 ;  /* 0x0000000d0a197211 */ /* 0x000fc600078e28ff */
[----:B------:R-:W4:Y:S01]  /*03c0*/  LDG.E R18, desc[UR4][R16.64] ;  /* 0x0000000410127981 */ /* 0x000f22000c1e1900 */
[----:B------:R-:W-:-:S03]  /*03d0*/  IMAD.WIDE R10, R23, 0x8, R2 ;  /* 0x00000008170a7825 */ /* 0x000fc600078e0202 */
[----:B------:R-:W5:Y:S01]  /*03e0*/  LDG.E R22, desc[UR4][R16.64+0x4] ;  /* 0x0000040410167981 */ /* 0x000f62000c1e1900 */
[----:B------:R-:W-:Y:S01]  /*03f0*/  LEA R27, R8, R13, 0x5 ;  /* 0x0000000d081b7211 */ /* 0x000fe200078e28ff */
[----:B0-----:R-:W0:Y:S02]  /*0400*/  LDC.64 R14, c[0x0][0x388] ;  /* 0x0000e200ff0e7b82 */ /* 0x001e240000000a00 */
[----:B------:R-:W5:Y:S01]  /*0410*/  LDG.E R23, desc[UR4][R6.64] ;  /* 0x0000000406177981 */ /* 0x000f62000c1e1900 */
[----:B------:R-:W-:-:S03]  /*0420*/  IMAD.WIDE R12, R25, 0x8, R2 ;  /* 0x00000008190c7825 */ /* 0x000fc600078e0202 */
[----:B------:R-:W5:Y:S01]  /*0430*/  LDG.E R8, desc[UR4][R6.64+0x4] ;  /* 0x0000040406087981 */ /* 0x000f62000c1e1900 */
[----:B------:R-:W-:-:S03]  /*0440*/  IMAD.WIDE R2, R27, 0x8, R2 ;  /* 0x000000081b027825 */ /* 0x000fc600078e0202 */
[----:B------:R-:W5:Y:S04]  /*0450*/  LDG.E R20, desc[UR4][R10.64] ;  /* 0x000000040a147981 */ /* 0x000f68000c1e1900 */
[----:B------:R-:W5:Y:S04]  /*0460*/  LDG.E R21, desc[UR4][R10.64+0x4] ;  /* 0x000004040a157981 */ /* 0x000f68000c1e1900 */
[----:B------:R-:W5:Y:S04]  /*0470*/  LDG.E R24, desc[UR4][R12.64] ;  /* 0x000000040c187981 */ /* 0x000f68000c1e1900 */
[----:B------:R-:W5:Y:S04]  /*0480*/  LDG.E R17, desc[UR4][R12.64+0x4] ;  /* 0x000004040c117981 */ /* 0x000f68000c1e1900 */
[----:B------:R-:W5:Y:S04]  /*0490*/  LDG.E R25, desc[UR4][R2.64] ;  /* 0x0000000402197981 */ /* 0x000f68000c1e1900 */
[----:B------:R-:W5:Y:S01]  /*04a0*/  LDG.E R16, desc[UR4][R2.64+0x4] ;  /* 0x0000040402107981 */ /* 0x000f62000c1e1900 */
[----:B0-----:R-:W-:-:S04]  /*04b0*/  IMAD.WIDE R14, R5, 0x8, R14 ;  /* 0x00000008050e7825 */ /* 0x001fc800078e020e */
[----:B--2---:R-:W-:Y:S01]  /*04c0*/  FADD R9, R9, R0 ;  /* 0x0000000009097221 */ /* 0x004fe20000000000 */
[----:B---3--:R-:W-:-:S03]  /*04d0*/  FADD R19, R19, R4 ;  /* 0x0000000413137221 */ /* 0x008fc60000000000 */
[----:B----4-:R-:W-:Y:S01]  /*04e0*/  FADD R18, R18, R9 ;  /* 0x0000000912127221 */ /* 0x010fe20000000000 */
[----:B-----5:R-:W-:-:S03]  /*04f0*/  FADD R19, R22, R19 ;  /* 0x0000001316137221 */ /* 0x020fc60000000000 */
[----:B------:R-:W-:Y:S01]  /*0500*/  FADD R23, R23, R18 ;  /* 0x0000001217177221 */ /* 0x000fe20000000000 */
[----:B------:R-:W-:-:S03]  /*0510*/  FADD R8, R8, R19 ;  /* 0x0000001308087221 */ /* 0x000fc60000000000 */
[----:B------:R-:W-:Y:S01]  /*0520*/  FADD R23, R20, R23 ;  /* 0x0000001714177221 */ /* 0x000fe20000000000 */
[----:B------:R-:W-:-:S03]  /*0530*/  FADD R8, R21, R8 ;  /* 0x0000000815087221 */ /* 0x000fc60000000000 */
[----:B------:R-:W-:Y:S01]  /*0540*/  FADD R24, R24, R23 ;  /* 0x0000001718187221 */ /* 0x000fe20000000000 */
[----:B------:R-:W-:-:S03]  /*0550*/  FADD R17, R17, R8 ;  /* 0x0000000811117221 */ /* 0x000fc60000000000 */
[----:B------:R-:W-:Y:S01]  /*0560*/  FADD R25, R25, R24 ;  /* 0x0000001819197221 */ /* 0x000fe20000000000 */
[----:B------:R-:W-:-:S04]  /*0570*/  FADD R17, R16, R17 ;  /* 0x0000001110117221 */ /* 0x000fc80000000000 */
[----:B------:R-:W-:Y:S04]  /*0580*/  STG.E desc[UR4][R14.64], R25 ;  /* 0x000000190e007986 */ /* 0x000fe8000c101904 */
[----:B------:R-:W-:Y:S01]  /*0590*/  STG.E desc[UR4][R14.64+0x4], R17 ;  /* 0x000004110e007986 */ /* 0x000fe2000c101904 */
[----:B------:R-:W-:Y:S05]  /*05a0*/  EXIT ;  /* 0x000000000000794d */ /* 0x000fea0003800000 */
.L_x_0:
[----:B------:R-:W-:-:S00]  /*05b0*/  BRA `(.L_x_0) ;  /* 0xfffffffc00fc7947 */ /* 0x000fc0000383ffff */
[----:B------:R-:W-:-:S00]  /*05c0*/  NOP ;  /* 0x0000000000007918 */ /* 0x000fc00000000000 */
        /* <DEDUP_REMOVED lines=11> */
.L_x_1:


//--------------------- .nv.shared.reserved.0     --------------------------
	.section	.nv.shared.reserved.0,"aw",@nobits
	.weak		__nv_reservedSMEM_offset_0_alias
	.size		__nv_reservedSMEM_offset_0_alias, 0, 64
	.other		__nv_reservedSMEM_offset_0_alias,@"STO_CUDA_RESERVED_SHARED STV_DEFAULT"
__nv_reservedSMEM_offset_0_alias:
	.zero		0
	.zero		64


//--------------------- .nv.constant0._Z7kernel1P7ComplexS0_ --------------------------
	.section	.nv.constant0._Z7kernel1P7ComplexS0_,"a",@progbits
	.sectionflags	@""
	.align	4
.nv.constant0._Z7kernel1P7ComplexS0_:
	.zero		912


//--------------------- SYMBOLS --------------------------

	.type		.nv.reservedSmem.offset0,@object
	.size		.nv.reservedSmem.offset0,0x4
